//
// Generated by NVIDIA NVVM Compiler
//
// Compiler Build ID: CL-36424714
// Cuda compilation tools, release 13.0, V13.0.88
// Based on NVVM 20.0.0
//

.version 9.0
.target sm_100
.address_size 64

	// .globl	_Z14matrix_mul_gpuPKfS0_Pfi

.visible .entry _Z14matrix_mul_gpuPKfS0_Pfi(
	.param .u64 .ptr .align 1 _Z14matrix_mul_gpuPKfS0_Pfi_param_0,
	.param .u64 .ptr .align 1 _Z14matrix_mul_gpuPKfS0_Pfi_param_1,
	.param .u64 .ptr .align 1 _Z14matrix_mul_gpuPKfS0_Pfi_param_2,
	.param .u32 _Z14matrix_mul_gpuPKfS0_Pfi_param_3
)
{
	.reg .pred 	%p<10>;
	.reg .b32 	%r<42>;
	.reg .b32 	%f<67>;
	.reg .b64 	%rd<67>;

	ld.param.u64 	%rd14, [_Z14matrix_mul_gpuPKfS0_Pfi_param_0];
	ld.param.u64 	%rd15, [_Z14matrix_mul_gpuPKfS0_Pfi_param_1];
	ld.param.u32 	%r19, [_Z14matrix_mul_gpuPKfS0_Pfi_param_3];
	cvta.to.global.u64 	%rd1, %rd15;
	cvta.to.global.u64 	%rd2, %rd14;
	mov.u32 	%r20, %ntid.x;
	mov.u32 	%r21, %ctaid.x;
	mov.u32 	%r22, %tid.x;
	mad.lo.s32 	%r1, %r20, %r21, %r22;
	mov.u32 	%r23, %ntid.y;
	mov.u32 	%r24, %ctaid.y;
	mov.u32 	%r25, %tid.y;
	mad.lo.s32 	%r26, %r23, %r24, %r25;
	max.s32 	%r27, %r1, %r26;
	setp.ge.s32 	%p1, %r27, %r19;
	@%p1 bra 	$L__BB0_13;
	mul.lo.s32 	%r3, %r19, %r26;
	and.b32  	%r4, %r19, 7;
	setp.lt.u32 	%p2, %r19, 8;
	mov.f32 	%f66, 0f00000000;
	mov.b32 	%r40, 0;
	@%p2 bra 	$L__BB0_4;
	and.b32  	%r40, %r19, 2147483640;
	neg.s32 	%r38, %r40;
	mul.wide.s32 	%rd16, %r19, 4;
	add.s64 	%rd3, %rd1, %rd16;
	shl.b32 	%r7, %r19, 3;
	mul.wide.s32 	%rd17, %r19, 8;
	add.s64 	%rd4, %rd1, %rd17;
	mul.wide.s32 	%rd18, %r19, 12;
	add.s64 	%rd5, %rd1, %rd18;
	mul.wide.s32 	%rd19, %r19, 16;
	add.s64 	%rd6, %rd1, %rd19;
	mul.wide.s32 	%rd20, %r19, 20;
	add.s64 	%rd7, %rd1, %rd20;
	mul.wide.s32 	%rd21, %r19, 24;
	add.s64 	%rd8, %rd1, %rd21;
	mul.wide.s32 	%rd22, %r19, 28;
	add.s64 	%rd9, %rd1, %rd22;
	mul.wide.u32 	%rd23, %r3, 4;
	add.s64 	%rd24, %rd23, %rd2;
	add.s64 	%rd66, %rd24, 16;
	mov.f32 	%f66, 0f00000000;
	mov.u32 	%r37, %r1;
$L__BB0_3:
	.pragma "nounroll";
	mul.wide.s32 	%rd25, %r37, 4;
	add.s64 	%rd26, %rd3, %rd25;
	add.s64 	%rd27, %rd4, %rd25;
	add.s64 	%rd28, %rd5, %rd25;
	add.s64 	%rd29, %rd6, %rd25;
	add.s64 	%rd30, %rd7, %rd25;
	add.s64 	%rd31, %rd8, %rd25;
	add.s64 	%rd32, %rd9, %rd25;
	add.s64 	%rd33, %rd1, %rd25;
	ld.global.f32 	%f16, [%rd66+-16];
	ld.global.f32 	%f17, [%rd33];
	fma.rn.f32 	%f18, %f16, %f17, %f66;
	ld.global.f32 	%f19, [%rd66+-12];
	ld.global.f32 	%f20, [%rd26];
	fma.rn.f32 	%f21, %f19, %f20, %f18;
	ld.global.f32 	%f22, [%rd66+-8];
	ld.global.f32 	%f23, [%rd27];
	fma.rn.f32 	%f24, %f22, %f23, %f21;
	ld.global.f32 	%f25, [%rd66+-4];
	ld.global.f32 	%f26, [%rd28];
	fma.rn.f32 	%f27, %f25, %f26, %f24;
	ld.global.f32 	%f28, [%rd66];
	ld.global.f32 	%f29, [%rd29];
	fma.rn.f32 	%f30, %f28, %f29, %f27;
	ld.global.f32 	%f31, [%rd66+4];
	ld.global.f32 	%f32, [%rd30];
	fma.rn.f32 	%f33, %f31, %f32, %f30;
	ld.global.f32 	%f34, [%rd66+8];
	ld.global.f32 	%f35, [%rd31];
	fma.rn.f32 	%f36, %f34, %f35, %f33;
	ld.global.f32 	%f37, [%rd66+12];
	ld.global.f32 	%f38, [%rd32];
	fma.rn.f32 	%f66, %f37, %f38, %f36;
	add.s32 	%r38, %r38, 8;
	add.s32 	%r37, %r37, %r7;
	add.s64 	%rd66, %rd66, 32;
	setp.ne.s32 	%p3, %r38, 0;
	@%p3 bra 	$L__BB0_3;
$L__BB0_4:
	setp.eq.s32 	%p4, %r4, 0;
	@%p4 bra 	$L__BB0_12;
	and.b32  	%r13, %r19, 3;
	setp.lt.u32 	%p5, %r4, 4;
	@%p5 bra 	$L__BB0_7;
	add.s32 	%r29, %r40, %r3;
	mul.wide.u32 	%rd34, %r29, 4;
	add.s64 	%rd35, %rd2, %rd34;
	ld.global.f32 	%f40, [%rd35];
	mad.lo.s32 	%r30, %r40, %r19, %r1;
	mul.wide.s32 	%rd36, %r30, 4;
	add.s64 	%rd37, %rd1, %rd36;
	ld.global.f32 	%f41, [%rd37];
	fma.rn.f32 	%f42, %f40, %f41, %f66;
	cvt.u64.u32 	%rd38, %r3;
	cvt.u64.u32 	%rd39, %r40;
	add.s64 	%rd40, %rd39, %rd38;
	shl.b64 	%rd41, %rd40, 2;
	add.s64 	%rd42, %rd2, %rd41;
	ld.global.f32 	%f43, [%rd42+4];
	mul.wide.s32 	%rd43, %r19, 4;
	add.s64 	%rd44, %rd37, %rd43;
	ld.global.f32 	%f44, [%rd44];
	fma.rn.f32 	%f45, %f43, %f44, %f42;
	ld.global.f32 	%f46, [%rd42+8];
	add.s64 	%rd45, %rd44, %rd43;
	ld.global.f32 	%f47, [%rd45];
	fma.rn.f32 	%f48, %f46, %f47, %f45;
	ld.global.f32 	%f49, [%rd42+12];
	add.s64 	%rd46, %rd45, %rd43;
	ld.global.f32 	%f50, [%rd46];
	fma.rn.f32 	%f66, %f49, %f50, %f48;
	add.s32 	%r40, %r40, 4;
$L__BB0_7:
	setp.eq.s32 	%p6, %r13, 0;
	@%p6 bra 	$L__BB0_12;
	setp.eq.s32 	%p7, %r13, 1;
	@%p7 bra 	$L__BB0_10;
	add.s32 	%r31, %r40, %r3;
	mul.wide.u32 	%rd47, %r31, 4;
	add.s64 	%rd48, %rd2, %rd47;
	ld.global.f32 	%f52, [%rd48];
	mad.lo.s32 	%r32, %r40, %r19, %r1;
	mul.wide.s32 	%rd49, %r32, 4;
	add.s64 	%rd50, %rd1, %rd49;
	ld.global.f32 	%f53, [%rd50];
	fma.rn.f32 	%f54, %f52, %f53, %f66;
	cvt.u64.u32 	%rd51, %r3;
	cvt.u64.u32 	%rd52, %r40;
	add.s64 	%rd53, %rd52, %rd51;
	shl.b64 	%rd54, %rd53, 2;
	add.s64 	%rd55, %rd2, %rd54;
	ld.global.f32 	%f55, [%rd55+4];
	mul.wide.s32 	%rd56, %r19, 4;
	add.s64 	%rd57, %rd50, %rd56;
	ld.global.f32 	%f56, [%rd57];
	fma.rn.f32 	%f66, %f55, %f56, %f54;
	add.s32 	%r40, %r40, 2;
$L__BB0_10:
	and.b32  	%r33, %r19, 1;
	setp.eq.b32 	%p8, %r33, 1;
	not.pred 	%p9, %p8;
	@%p9 bra 	$L__BB0_12;
	add.s32 	%r34, %r40, %r3;
	mul.wide.u32 	%rd58, %r34, 4;
	add.s64 	%rd59, %rd2, %rd58;
	ld.global.f32 	%f57, [%rd59];
	mad.lo.s32 	%r35, %r40, %r19, %r1;
	mul.wide.s32 	%rd60, %r35, 4;
	add.s64 	%rd61, %rd1, %rd60;
	ld.global.f32 	%f58, [%rd61];
	fma.rn.f32 	%f66, %f57, %f58, %f66;
$L__BB0_12:
	ld.param.u64 	%rd65, [_Z14matrix_mul_gpuPKfS0_Pfi_param_2];
	add.s32 	%r36, %r3, %r1;
	cvta.to.global.u64 	%rd62, %rd65;
	mul.wide.s32 	%rd63, %r36, 4;
	add.s64 	%rd64, %rd62, %rd63;
	st.global.f32 	[%rd64], %f66;
$L__BB0_13:
	ret;

}


// ===== COMPILED SASS (sm_100) =====

	.target	sm_100

	.elftype	@"ET_EXEC"


//--------------------- .note.nv.tkinfo           --------------------------
	.section	.note.nv.tkinfo,"",@"SHT_NOTE"
	.sectionflags	@"SHF_NOTE_NV_TKINFO"
	.tkinfo
        /*0018*/ 	.word	0x00000002
        /*0030*/ 	.string	""
        /*0030*/ 	.string	"ptxas"
        /*0030*/ 	.string	"Cuda compilation tools, release 13.0, V13.0.88"
        /*0030*/ 	.string	"Build cuda_13.0.r13.0/compiler.36424714_0"
        /*0030*/ 	.string	"-arch sm_100 -m 64 "



//--------------------- .note.nv.cuinfo           --------------------------
	.section	.note.nv.cuinfo,"",@"SHT_NOTE"
	.sectionflags	@"SHF_NOTE_NV_CUINFO"
        /*0018*/ 	.short	0x0002
        /*001a*/ 	.short	0x0064
        /*001c*/ 	.short	0x0082
	.zero		2


//--------------------- .nv.info                  --------------------------
	.section	.nv.info,"",@"SHT_CUDA_INFO"
	.align	4


	//----- nvinfo : EIATTR_REGCOUNT
	.align		4
        /*0000*/ 	.byte	0x04, 0x2f
        /*0002*/ 	.short	(.L_1 - .L_0)
	.align		4
.L_0:
        /*0004*/ 	.word	index@(_Z14matrix_mul_gpuPKfS0_Pfi)
        /*0008*/ 	.word	0x0000001e


	//----- nvinfo : EIATTR_FRAME_SIZE
	.align		4
.L_1:
        /*000c*/ 	.byte	0x04, 0x11
        /*000e*/ 	.short	(.L_3 - .L_2)
	.align		4
.L_2:
        /*0010*/ 	.word	index@(_Z14matrix_mul_gpuPKfS0_Pfi)
        /*0014*/ 	.word	0x00000000


	//----- nvinfo : EIATTR_MIN_STACK_SIZE
	.align		4
.L_3:
        /*0018*/ 	.byte	0x04, 0x12
        /*001a*/ 	.short	(.L_5 - .L_4)
	.align		4
.L_4:
        /*001c*/ 	.word	index@(_Z14matrix_mul_gpuPKfS0_Pfi)
        /*0020*/ 	.word	0x00000000
.L_5:


//--------------------- .nv.compat                --------------------------
	.section	.nv.compat,"",@"SHT_CUDA_COMPAT_INFO"
	.align	4
        /*0000*/ 	.byte	0x02, 0x09, 0x00, 0x00, 0x02, 0x02, 0x01, 0x00, 0x02, 0x05, 0x05, 0x00, 0x03, 0x07, 0x01, 0x01
        /*0010*/ 	.byte	0x02, 0x03, 0x00, 0x00, 0x02, 0x06, 0x01, 0x00, 0x04, 0x0b, 0x08, 0x00, 0x09, 0x00, 0x00, 0x00
        /*0020*/ 	.byte	0x00, 0x00, 0x00, 0x00


//--------------------- .nv.info._Z14matrix_mul_gpuPKfS0_Pfi --------------------------
	.section	.nv.info._Z14matrix_mul_gpuPKfS0_Pfi,"",@"SHT_CUDA_INFO"
	.sectionflags	@""
	.align	4


	//----- nvinfo : EIATTR_CUDA_API_VERSION
	.align		4
        /*0000*/ 	.byte	0x04, 0x37
        /*0002*/ 	.short	(.L_7 - .L_6)
.L_6:
        /*0004*/ 	.word	0x00000082


	//----- nvinfo : EIATTR_KPARAM_INFO
	.align		4
.L_7:
        /*0008*/ 	.byte	0x04, 0x17
        /*000a*/ 	.short	(.L_9 - .L_8)
.L_8:
        /*000c*/ 	.word	0x00000000
        /*0010*/ 	.short	0x0003
        /*0012*/ 	.short	0x0018
        /*0014*/ 	.byte	0x00, 0xf0, 0x11, 0x00


	//----- nvinfo : EIATTR_KPARAM_INFO
	.align		4
.L_9:
        /*0018*/ 	.byte	0x04, 0x17
        /*001a*/ 	.short	(.L_11 - .L_10)
.L_10:
        /*001c*/ 	.word	0x00000000
        /*0020*/ 	.short	0x0002
        /*0022*/ 	.short	0x0010
        /*0024*/ 	.byte	0x00, 0xf5, 0x21, 0x00


	//----- nvinfo : EIATTR_KPARAM_INFO
	.align		4
.L_11:
        /*0028*/ 	.byte	0x04, 0x17
        /*002a*/ 	.short	(.L_13 - .L_12)
.L_12:
        /*002c*/ 	.word	0x00000000
        /*0030*/ 	.short	0x0001
        /*0032*/ 	.short	0x0008
        /*0034*/ 	.byte	0x00, 0xf5, 0x21, 0x00


	//----- nvinfo : EIATTR_KPARAM_INFO
	.align		4
.L_13:
        /*0038*/ 	.byte	0x04, 0x17
        /*003a*/ 	.short	(.L_15 - .L_14)
.L_14:
        /*003c*/ 	.word	0x00000000
        /*0040*/ 	.short	0x0000
        /*0042*/ 	.short	0x0000
        /*0044*/ 	.byte	0x00, 0xf5, 0x21, 0x00


	//----- nvinfo : EIATTR_SPARSE_MMA_MASK
	.align		4
.L_15:
        /*0048*/ 	.byte	0x03, 0x50
        /*004a*/ 	.short	0x0000


	//----- nvinfo : EIATTR_MAXREG_COUNT
	.align		4
        /*004c*/ 	.byte	0x03, 0x1b
        /*004e*/ 	.short	0x00ff


	//----- nvinfo : EIATTR_MERCURY_ISA_VERSION
	.align		4
        /*0050*/ 	.byte	0x03, 0x5f
        /*0052*/ 	.short	0x0101


	//----- nvinfo : EIATTR_VRC_CTA_INIT_COUNT
	.align		4
        /*0054*/ 	.byte	0x02, 0x4a
	.zero		1
	.zero		1


	//----- nvinfo : EIATTR_EXIT_INSTR_OFFSETS
	.align		4
        /*0058*/ 	.byte	0x04, 0x1c
        /*005a*/ 	.short	(.L_17 - .L_16)


	//   ....[0]....
.L_16:
        /*005c*/ 	.word	0x000000c0


	//   ....[1]....
        /*0060*/ 	.word	0x00000a90


	//----- nvinfo : EIATTR_CBANK_PARAM_SIZE
	.align		4
.L_17:
        /*0064*/ 	.byte	0x03, 0x19
        /*0066*/ 	.short	0x001c


	//----- nvinfo : EIATTR_PARAM_CBANK
	.align		4
        /*0068*/ 	.byte	0x04, 0x0a
        /*006a*/ 	.short	(.L_19 - .L_18)
	.align		4
.L_18:
        /*006c*/ 	.word	index@(.nv.constant0._Z14matrix_mul_gpuPKfS0_Pfi)
        /*0070*/ 	.short	0x0380
        /*0072*/ 	.short	0x001c


	//----- nvinfo : EIATTR_SW_WAR
	.align		4
.L_19:
        /*0074*/ 	.byte	0x04, 0x36
        /*0076*/ 	.short	(.L_21 - .L_20)
.L_20:
        /*0078*/ 	.word	0x00000008
.L_21:


//--------------------- .nv.callgraph             --------------------------
	.section	.nv.callgraph,"",@"SHT_CUDA_CALLGRAPH"
	.align	4
	.sectionentsize	8
	.align		4
        /*0000*/ 	.word	0x00000000
	.align		4
        /*0004*/ 	.word	0xffffffff
	.align		4
        /*0008*/ 	.word	0x00000000
	.align		4
        /*000c*/ 	.word	0xfffffffe
	.align		4
        /*0010*/ 	.word	0x00000000
	.align		4
        /*0014*/ 	.word	0xfffffffd
	.align		4
        /*0018*/ 	.word	0x00000000
	.align		4
        /*001c*/ 	.word	0xfffffffc


//--------------------- .text._Z14matrix_mul_gpuPKfS0_Pfi --------------------------
	.section	.text._Z14matrix_mul_gpuPKfS0_Pfi,"ax",@progbits
	.align	128
        .global         _Z14matrix_mul_gpuPKfS0_Pfi
        .type           _Z14matrix_mul_gpuPKfS0_Pfi,@function
        .size           _Z14matrix_mul_gpuPKfS0_Pfi,(.L_x_5 - _Z14matrix_mul_gpuPKfS0_Pfi)
        .other          _Z14matrix_mul_gpuPKfS0_Pfi,@"STO_CUDA_ENTRY STV_DEFAULT"
_Z14matrix_mul_gpuPKfS0_Pfi:
.text._Z14matrix_mul_gpuPKfS0_Pfi:
[----:B------:R-:W-:Y:S01]  /*0000*/  LDC R1, c[0x0][0x37c] ;  /* 0x0000df00ff017b82 */ /* 0x000fe20000000800 */
[----:B------:R-:W0:Y:S01]  /*0010*/  S2R R0, SR_CTAID.X ;  /* 0x0000000000007919 */ /* 0x000e220000002500 */
[----:B------:R-:W0:Y:S01]  /*0020*/  LDCU UR4, c[0x0][0x360] ;  /* 0x00006c00ff0477ac */ /* 0x000e220008000800 */
[----:B------:R-:W0:Y:S01]  /*0030*/  S2R R3, SR_TID.X ;  /* 0x0000000000037919 */ /* 0x000e220000002100 */
[----:B------:R-:W1:Y:S01]  /*0040*/  LDCU UR5, c[0x0][0x364] ;  /* 0x00006c80ff0577ac */ /* 0x000e620008000800 */
[----:B------:R-:W1:Y:S01]  /*0050*/  S2R R13, SR_CTAID.Y ;  /* 0x00000000000d7919 */ /* 0x000e620000002600 */
[----:B------:R-:W2:Y:S01]  /*0060*/  LDCU UR20, c[0x0][0x398] ;  /* 0x00007300ff1477ac */ /* 0x000ea20008000800 */
[----:B------:R-:W1:Y:S01]  /*0070*/  S2R R2, SR_TID.Y ;  /* 0x0000000000027919 */ /* 0x000e620000002200 */
[----:B0-----:R-:W-:Y:S02]  /*0080*/  IMAD R0, R0, UR4, R3 ;  /* 0x0000000400007c24 */ /* 0x001fe4000f8e0203 */
[----:B-1----:R-:W-:-:S05]  /*0090*/  IMAD R13, R13, UR5, R2 ;  /* 0x000000050d0d7c24 */ /* 0x002fca000f8e0202 */
[----:B------:R-:W-:-:S04]  /*00a0*/  VIMNMX R2, PT, PT, R0, R13, !PT ;  /* 0x0000000d00027248 */ /* 0x000fc80007fe0100 */
[----:B--2---:R-:W-:-:S13]  /*00b0*/  ISETP.GE.AND P0, PT, R2, UR20, PT ;  /* 0x0000001402007c0c */ /* 0x004fda000bf06270 */
[----:B------:R-:W-:Y:S05]  /*00c0*/  @P0 EXIT ;  /* 0x000000000000094d */ /* 0x000fea0003800000 */
[----:B------:R-:W-:Y:S01]  /*00d0*/  UISETP.GE.U32.AND UP0, UPT, UR20, 0x8, UPT ;  /* 0x000000081400788c */ /* 0x000fe2000bf06070 */
[----:B------:R-:W-:Y:S02]  /*00e0*/  HFMA2 R12, -RZ, RZ, 0, 0 ;  /* 0x00000000ff0c7431 */ /* 0x000fe400000001ff */
[----:B------:R-:W-:Y:S01]  /*00f0*/  IMAD R13, R13, UR20, RZ ;  /* 0x000000140d0d7c24 */ /* 0x000fe2000f8e02ff */
[----:B------:R-:W-:Y:S01]  /*0100*/  UMOV UR4, URZ ;  /* 0x000000ff00047c82 */ /* 0x000fe20008000000 */
[----:B------:R-:W0:Y:S04]  /*0110*/  LDCU.64 UR18, c[0x0][0x358] ;  /* 0x00006b00ff1277ac */ /* 0x000e280008000a00 */
[----:B------:R-:W-:Y:S05]  /*0120*/  BRA.U !UP0, `(.L_x_0) ;  /* 0x0000000508047547 */ /* 0x000fea000b800000 */
[----:B------:R-:W1:Y:S01]  /*0130*/  LDCU.128 UR24, c[0x0][0x380] ;  /* 0x00007000ff1877ac */ /* 0x000e620008000c00 */
[----:B------:R-:W-:Y:S02]  /*0140*/  MOV R12, RZ ;  /* 0x000000ff000c7202 */ /* 0x000fe40000000f00 */
[----:B------:R-:W-:Y:S01]  /*0150*/  MOV R14, R0 ;  /* 0x00000000000e7202 */ /* 0x000fe20000000f00 */
[----:B------:R-:W-:-:S04]  /*0160*/  ULOP3.LUT UR4, UR20, 0x7ffffff8, URZ, 0xc0, !UPT ;  /* 0x7ffffff814047892 */ /* 0x000fc8000f8ec0ff */
[----:B------:R-:W-:Y:S01]  /*0170*/  UIADD3 UR5, UPT, UPT, -UR4, URZ, URZ ;  /* 0x000000ff04057290 */ /* 0x000fe2000fffe1ff */
[----:B-1----:R-:W-:Y:S01]  /*0180*/  MOV R2, UR24 ;  /* 0x0000001800027c02 */ /* 0x002fe20008000f00 */
[----:B------:R-:W-:Y:S01]  /*0190*/  UIMAD.WIDE UR6, UR20, 0x8, UR26 ;  /* 0x00000008140678a5 */ /* 0x000fe2000f8e021a */
[----:B------:R-:W-:Y:S01]  /*01a0*/  MOV R3, UR25 ;  /* 0x0000001900037c02 */ /* 0x000fe20008000f00 */
[----:B------:R-:W-:Y:S02]  /*01b0*/  UIMAD.WIDE UR8, UR20, 0xc, UR26 ;  /* 0x0000000c140878a5 */ /* 0x000fe4000f8e021a */
[----:B------:R-:W-:Y:S01]  /*01c0*/  UIMAD.WIDE UR10, UR20, 0x10, UR26 ;  /* 0x00000010140a78a5 */ /* 0x000fe2000f8e021a */
[----:B------:R-:W-:Y:S01]  /*01d0*/  IMAD.WIDE.U32 R2, R13, 0x4, R2 ;  /* 0x000000040d027825 */ /* 0x000fe200078e0002 */
[----:B------:R-:W-:Y:S02]  /*01e0*/  UIMAD.WIDE UR12, UR20, 0x14, UR26 ;  /* 0x00000014140c78a5 */ /* 0x000fe4000f8e021a */
[----:B------:R-:W-:Y:S01]  /*01f0*/  UIMAD.WIDE UR14, UR20, 0x18, UR26 ;  /* 0x00000018140e78a5 */ /* 0x000fe2000f8e021a */
[----:B------:R-:W-:Y:S01]  /*0200*/  IADD3 R2, P0, PT, R2, 0x10, RZ ;  /* 0x0000001002027810 */ /* 0x000fe20007f1e0ff */
[----:B------:R-:W-:-:S03]  /*0210*/  UIMAD.WIDE UR16, UR20, 0x1c, UR26 ;  /* 0x0000001c141078a5 */ /* 0x000fc6000f8e021a */
[----:B------:R-:W-:-:S09]  /*0220*/  IADD3.X R3, PT, PT, RZ, R3, RZ, P0, !PT ;  /* 0x00000003ff037210 */ /* 0x000fd200007fe4ff */
.L_x_1:
[----:B------:R-:W-:Y:S01]  /*0230*/  UIMAD.WIDE UR22, UR20, 0x4, UR26 ;  /* 0x00000004141678a5 */ /* 0x000fe2000f8e021a */
[----:B------:R-:W-:Y:S02]  /*0240*/  IMAD.MOV.U32 R23, RZ, RZ, 0x4 ;  /* 0x00000004ff177424 */ /* 0x000fe400078e00ff */
[----:B------:R-:W-:Y:S01]  /*0250*/  HFMA2 R11, -RZ, RZ, 0, 2.384185791015625e-07 ;  /* 0x00000004ff0b7431 */ /* 0x000fe200000001ff */
[----:B------:R-:W-:Y:S01]  /*0260*/  MOV R25, 0x4 ;  /* 0x0000000400197802 */ /* 0x000fe20000000f00 */
[----:B0-----:R-:W2:Y:S01]  /*0270*/  LDG.E R21, desc[UR18][R2.64+-0x10] ;  /* 0xfffff01202157981 */ /* 0x001ea2000c1e1900 */
[C---:B------:R-:W-:Y:S01]  /*0280*/  IMAD.WIDE R22, R14.reuse, R23, UR26 ;  /* 0x0000001a0e167e25 */ /* 0x040fe2000f8e0217 */
[----:B------:R-:W-:Y:S02]  /*0290*/  MOV R8, UR22 ;  /* 0x0000001600087c02 */ /* 0x000fe40008000f00 */
[----:B------:R-:W-:Y:S01]  /*02a0*/  MOV R9, UR23 ;  /* 0x0000001700097c02 */ /* 0x000fe20008000f00 */
[----:B------:R-:W3:Y:S02]  /*02b0*/  LDG.E R19, desc[UR18][R2.64+-0xc] ;  /* 0xfffff41202137981 */ /* 0x000ee4000c1e1900 */
[----:B------:R-:W-:-:S02]  /*02c0*/  IMAD.WIDE R8, R14, 0x4, R8 ;  /* 0x000000040e087825 */ /* 0x000fc400078e0208 */
[----:B------:R-:W2:Y:S01]  /*02d0*/  LDG.E R22, desc[UR18][R22.64] ;  /* 0x0000001216167981 */ /* 0x000ea2000c1e1900 */
[----:B------:R-:W-:Y:S01]  /*02e0*/  MOV R5, 0x4 ;  /* 0x0000000400057802 */ /* 0x000fe20000000f00 */
[C---:B------:R-:W-:Y:S02]  /*02f0*/  IMAD.WIDE R24, R14.reuse, R25, UR6 ;  /* 0x000000060e187e25 */ /* 0x040fe4000f8e0219 */
[----:B------:R0:W3:Y:S02]  /*0300*/  LDG.E R20, desc[UR18][R8.64] ;  /* 0x0000001208147981 */ /* 0x0000e4000c1e1900 */
[----:B------:R-:W-:Y:S02]  /*0310*/  IMAD.WIDE R10, R14, R11, UR8 ;  /* 0x000000080e0a7e25 */ /* 0x000fe4000f8e020b */
[----:B------:R-:W4:Y:S04]  /*0320*/  LDG.E R18, desc[UR18][R24.64] ;  /* 0x0000001218127981 */ /* 0x000f28000c1e1900 */
[----:B------:R-:W4:Y:S01]  /*0330*/  LDG.E R17, desc[UR18][R2.64+-0x8] ;  /* 0xfffff81202117981 */ /* 0x000f22000c1e1900 */
[----:B0-----:R-:W-:-:S02]  /*0340*/  HFMA2 R9, -RZ, RZ, 0, 2.384185791015625e-07 ;  /* 0x00000004ff097431 */ /* 0x001fc400000001ff */
[----:B------:R-:W-:Y:S01]  /*0350*/  IMAD.MOV.U32 R7, RZ, RZ, 0x4 ;  /* 0x00000004ff077424 */ /* 0x000fe200078e00ff */
[----:B------:R0:W5:Y:S01]  /*0360*/  LDG.E R16, desc[UR18][R10.64] ;  /* 0x000000120a107981 */ /* 0x000162000c1e1900 */
[----:B------:R-:W-:-:S03]  /*0370*/  IMAD.WIDE R4, R14, R5, UR10 ;  /* 0x0000000a0e047e25 */ /* 0x000fc6000f8e0205 */
[----:B------:R-:W5:Y:S01]  /*0380*/  LDG.E R15, desc[UR18][R2.64+-0x4] ;  /* 0xfffffc12020f7981 */ /* 0x000f62000c1e1900 */
[C---:B------:R-:W-:Y:S01]  /*0390*/  IMAD.WIDE R6, R14.reuse, R7, UR12 ;  /* 0x0000000c0e067e25 */ /* 0x040fe2000f8e0207 */
[----:B------:R-:W-:Y:S02]  /*03a0*/  MOV R27, 0x4 ;  /* 0x00000004001b7802 */ /* 0x000fe40000000f00 */
[----:B------:R1:W5:Y:S01]  /*03b0*/  LDG.E R4, desc[UR18][R4.64] ;  /* 0x0000001204047981 */ /* 0x000362000c1e1900 */
[----:B------:R-:W-:-:S03]  /*03c0*/  IMAD.WIDE R8, R14, R9, UR14 ;  /* 0x0000000e0e087e25 */ /* 0x000fc6000f8e0209 */
[----:B------:R-:W5:Y:S01]  /*03d0*/  LDG.E R23, desc[UR18][R2.64] ;  /* 0x0000001202177981 */ /* 0x000f62000c1e1900 */
[----:B0-----:R-:W-:-:S03]  /*03e0*/  IMAD.WIDE R10, R14, R27, UR16 ;  /* 0x000000100e0a7e25 */ /* 0x001fc6000f8e021b */
[----:B------:R-:W5:Y:S04]  /*03f0*/  LDG.E R7, desc[UR18][R6.64] ;  /* 0x0000001206077981 */ /* 0x000f68000c1e1900 */
[----:B------:R-:W5:Y:S04]  /*0400*/  LDG.E R24, desc[UR18][R2.64+0x4] ;  /* 0x0000041202187981 */ /* 0x000f68000c1e1900 */
[----:B------:R-:W5:Y:S04]  /*0410*/  LDG.E R8, desc[UR18][R8.64] ;  /* 0x0000001208087981 */ /* 0x000f68000c1e1900 */
[----:B------:R-:W5:Y:S04]  /*0420*/  LDG.E R25, desc[UR18][R2.64+0x8] ;  /* 0x0000081202197981 */ /* 0x000f68000c1e1900 */
[----:B------:R-:W5:Y:S04]  /*0430*/  LDG.E R10, desc[UR18][R10.64] ;  /* 0x000000120a0a7981 */ /* 0x000f68000c1e1900 */
[----:B------:R0:W5:Y:S01]  /*0440*/  LDG.E R27, desc[UR18][R2.64+0xc] ;  /* 0x00000c12021b7981 */ /* 0x000162000c1e1900 */
[----:B------:R-:W-:-:S04]  /*0450*/  UIADD3 UR5, UPT, UPT, UR5, 0x8, URZ ;  /* 0x0000000805057890 */ /* 0x000fc8000fffe0ff */
[----:B------:R-:W-:Y:S01]  /*0460*/  UISETP.NE.AND UP0, UPT, UR5, URZ, UPT ;  /* 0x000000ff0500728c */ /* 0x000fe2000bf05270 */
[----:B-1----:R-:W-:Y:S02]  /*0470*/  MOV R5, UR20 ;  /* 0x0000001400057c02 */ /* 0x002fe40008000f00 */
[----:B0-----:R-:W-:Y:S02]  /*0480*/  IADD3 R2, P0, PT, R2, 0x20, RZ ;  /* 0x0000002002027810 */ /* 0x001fe40007f1e0ff */
[----:B------:R-:W-:Y:S02]  /*0490*/  LEA R14, R5, R14, 0x3 ;  /* 0x0000000e050e7211 */ /* 0x000fe400078e18ff */
[----:B------:R-:W-:Y:S01]  /*04a0*/  IADD3.X R3, PT, PT, RZ, R3, RZ, P0, !PT ;  /* 0x00000003ff037210 */ /* 0x000fe200007fe4ff */
[----:B--2---:R-:W-:-:S04]  /*04b0*/  FFMA R22, R21, R22, R12 ;  /* 0x0000001615167223 */ /* 0x004fc8000000000c */
[----:B---3--:R-:W-:-:S04]  /*04c0*/  FFMA R20, R19, R20, R22 ;  /* 0x0000001413147223 */ /* 0x008fc80000000016 */
[----:B----4-:R-:W-:-:S04]  /*04d0*/  FFMA R18, R17, R18, R20 ;  /* 0x0000001211127223 */ /* 0x010fc80000000014 */
[----:B-----5:R-:W-:-:S04]  /*04e0*/  FFMA R16, R15, R16, R18 ;  /* 0x000000100f107223 */ /* 0x020fc80000000012 */
[----:B------:R-:W-:-:S04]  /*04f0*/  FFMA R23, R23, R4, R16 ;  /* 0x0000000417177223 */ /* 0x000fc80000000010 */
[----:B------:R-:W-:-:S04]  /*0500*/  FFMA R24, R24, R7, R23 ;  /* 0x0000000718187223 */ /* 0x000fc80000000017 */
[----:B------:R-:W-:-:S04]  /*0510*/  FFMA R8, R25, R8, R24 ;  /* 0x0000000819087223 */ /* 0x000fc80000000018 */
[----:B------:R-:W-:Y:S01]  /*0520*/  FFMA R12, R27, R10, R8 ;  /* 0x0000000a1b0c7223 */ /* 0x000fe20000000008 */
[----:B------:R-:W-:Y:S06]  /*0530*/  BRA.U UP0, `(.L_x_1) ;  /* 0xfffffffd003c7547 */ /* 0x000fec000b83ffff */
.L_x_0:
[----:B------:R-:W-:-:S04]  /*0540*/  ULOP3.LUT UR6, UR20, 0x7, URZ, 0xc0, !UPT ;  /* 0x0000000714067892 */ /* 0x000fc8000f8ec0ff */
[----:B------:R-:W-:-:S09]  /*0550*/  UISETP.NE.AND UP0, UPT, UR6, URZ, UPT ;  /* 0x000000ff0600728c */ /* 0x000fd2000bf05270 */
[----:B------:R-:W-:Y:S05]  /*0560*/  BRA.U !UP0, `(.L_x_2) ;  /* 0x0000000508387547 */ /* 0x000fea000b800000 */
[----:B------:R-:W-:Y:S02]  /*0570*/  UISETP.GE.U32.AND UP0, UPT, UR6, 0x4, UPT ;  /* 0x000000040600788c */ /* 0x000fe4000bf06070 */
[----:B------:R-:W-:-:S04]  /*0580*/  ULOP3.LUT UR5, UR20, 0x3, URZ, 0xc0, !UPT ;  /* 0x0000000314057892 */ /* 0x000fc8000f8ec0ff */
[----:B------:R-:W-:-:S03]  /*0590*/  UISETP.NE.AND UP1, UPT, UR5, URZ, UPT ;  /* 0x000000ff0500728c */ /* 0x000fc6000bf25270 */
[----:B------:R-:W-:Y:S08]  /*05a0*/  BRA.U !UP0, `(.L_x_3) ;  /* 0x00000001087c7547 */ /* 0x000ff0000b800000 */
[----:B------:R-:W1:Y:S01]  /*05b0*/  LDC.64 R6, c[0x0][0x388] ;  /* 0x0000e200ff067b82 */ /* 0x000e620000000a00 */
[----:B------:R-:W2:Y:S01]  /*05c0*/  LDCU.64 UR6, c[0x0][0x380] ;  /* 0x00007000ff0677ac */ /* 0x000ea20008000a00 */
[----:B------:R-:W-:Y:S01]  /*05d0*/  IMAD.U32 R9, RZ, RZ, UR4 ;  /* 0x00000004ff097e24 */ /* 0x000fe2000f8e00ff */
[C---:B------:R-:W-:Y:S02]  /*05e0*/  IADD3 R3, PT, PT, R13.reuse, UR4, RZ ;  /* 0x000000040d037c10 */ /* 0x040fe4000fffe0ff */
[----:B------:R-:W-:Y:S01]  /*05f0*/  IADD3 R10, P0, PT, R13, UR4, RZ ;  /* 0x000000040d0a7c10 */ /* 0x000fe2000ff1e0ff */
[----:B------:R-:W-:Y:S01]  /*0600*/  IMAD R9, R9, UR20, R0 ;  /* 0x0000001409097c24 */ /* 0x000fe2000f8e0200 */
[----:B------:R-:W-:Y:S01]  /*0610*/  MOV R11, UR20 ;  /* 0x00000014000b7c02 */ /* 0x000fe20008000f00 */
[----:B------:R-:W3:Y:S01]  /*0620*/  LDC.64 R4, c[0x0][0x380] ;  /* 0x0000e000ff047b82 */ /* 0x000ee20000000a00 */
[----:B------:R-:W-:Y:S01]  /*0630*/  MOV R15, UR20 ;  /* 0x00000014000f7c02 */ /* 0x000fe20008000f00 */
[----:B-1----:R-:W-:Y:S01]  /*0640*/  IMAD.WIDE R6, R9, 0x4, R6 ;  /* 0x0000000409067825 */ /* 0x002fe200078e0206 */
[----:B------:R-:W-:-:S05]  /*0650*/  MOV R9, UR20 ;  /* 0x0000001400097c02 */ /* 0x000fca0008000f00 */
[----:B------:R-:W-:Y:S02]  /*0660*/  IMAD.WIDE R8, R9, 0x4, R6 ;  /* 0x0000000409087825 */ /* 0x000fe400078e0206 */
[----:B0-----:R-:W4:Y:S02]  /*0670*/  LDG.E R6, desc[UR18][R6.64] ;  /* 0x0000001206067981 */ /* 0x001f24000c1e1900 */
[----:B---3--:R-:W-:Y:S01]  /*0680*/  IMAD.WIDE.U32 R4, R3, 0x4, R4 ;  /* 0x0000000403047825 */ /* 0x008fe200078e0004 */
[----:B------:R-:W-:Y:S01]  /*0690*/  IADD3.X R3, PT, PT, RZ, RZ, RZ, P0, !PT ;  /* 0x000000ffff037210 */ /* 0x000fe200007fe4ff */
[----:B------:R-:W3:Y:S01]  /*06a0*/  LDG.E R17, desc[UR18][R8.64] ;  /* 0x0000001208117981 */ /* 0x000ee2000c1e1900 */
[----:B--2---:R-:W-:-:S03]  /*06b0*/  LEA R2, P0, R10, UR6, 0x2 ;  /* 0x000000060a027c11 */ /* 0x004fc6000f8010ff */
[----:B------:R-:W4:Y:S01]  /*06c0*/  LDG.E R5, desc[UR18][R4.64] ;  /* 0x0000001204057981 */ /* 0x000f22000c1e1900 */
[----:B------:R-:W-:Y:S01]  /*06d0*/  LEA.HI.X R3, R10, UR7, R3, 0x2, P0 ;  /* 0x000000070a037c11 */ /* 0x000fe200080f1403 */
[----:B------:R-:W-:-:S04]  /*06e0*/  IMAD.WIDE R10, R11, 0x4, R8 ;  /* 0x000000040b0a7825 */ /* 0x000fc800078e0208 */
[----:B------:R-:W3:Y:S01]  /*06f0*/  LDG.E R16, desc[UR18][R2.64+0x4] ;  /* 0x0000041202107981 */ /* 0x000ee2000c1e1900 */
[----:B------:R-:W-:-:S03]  /*0700*/  IMAD.WIDE R14, R15, 0x4, R10 ;  /* 0x000000040f0e7825 */ /* 0x000fc600078e020a */
[----:B------:R-:W2:Y:S04]  /*0710*/  LDG.E R19, desc[UR18][R10.64] ;  /* 0x000000120a137981 */ /* 0x000ea8000c1e1900 */
[----:B------:R-:W2:Y:S04]  /*0720*/  LDG.E R18, desc[UR18][R2.64+0x8] ;  /* 0x0000081202127981 */ /* 0x000ea8000c1e1900 */
[----:B------:R-:W5:Y:S04]  /*0730*/  LDG.E R20, desc[UR18][R2.64+0xc] ;  /* 0x00000c1202147981 */ /* 0x000f68000c1e1900 */
[----:B------:R-:W5:Y:S01]  /*0740*/  LDG.E R14, desc[UR18][R14.64] ;  /* 0x000000120e0e7981 */ /* 0x000f62000c1e1900 */
[----:B------:R-:W-:Y:S01]  /*0750*/  UIADD3 UR4, UPT, UPT, UR4, 0x4, URZ ;  /* 0x0000000404047890 */ /* 0x000fe2000fffe0ff */
[----:B----4-:R-:W-:-:S04]  /*0760*/  FFMA R5, R5, R6, R12 ;  /* 0x0000000605057223 */ /* 0x010fc8000000000c */
[----:B---3--:R-:W-:-:S04]  /*0770*/  FFMA R5, R16, R17, R5 ;  /* 0x0000001110057223 */ /* 0x008fc80000000005 */
[----:B--2---:R-:W-:-:S04]  /*0780*/  FFMA R5, R18, R19, R5 ;  /* 0x0000001312057223 */ /* 0x004fc80000000005 */
[----:B-----5:R-:W-:-:S07]  /*0790*/  FFMA R12, R20, R14, R5 ;  /* 0x0000000e140c7223 */ /* 0x020fce0000000005 */
.L_x_3:
[----:B------:R-:W-:Y:S05]  /*07a0*/  BRA.U !UP1, `(.L_x_2) ;  /* 0x0000000109a87547 */ /* 0x000fea000b800000 */
[----:B------:R-:W-:Y:S01]  /*07b0*/  UISETP.NE.AND UP0, UPT, UR5, 0x1, UPT ;  /* 0x000000010500788c */ /* 0x000fe2000bf05270 */
[----:B------:R-:W-:Y:S01]  /*07c0*/  MOV R7, UR4 ;  /* 0x0000000400077c02 */ /* 0x000fe20008000f00 */
[----:B------:R-:W-:Y:S02]  /*07d0*/  ULOP3.LUT UR5, UR20, 0x1, URZ, 0xc0, !UPT ;  /* 0x0000000114057892 */ /* 0x000fe4000f8ec0ff */
[----:B------:R-:W-:Y:S02]  /*07e0*/  MOV R15, UR20 ;  /* 0x00000014000f7c02 */ /* 0x000fe40008000f00 */
[----:B------:R-:W-:Y:S01]  /*07f0*/  UISETP.NE.U32.AND UP1, UPT, UR5, 0x1, UPT ;  /* 0x000000010500788c */ /* 0x000fe2000bf25070 */
[----:B------:R-:W-:-:S04]  /*0800*/  PLOP3.LUT P1, PT, PT, PT, UP0, 0x80, 0x8 ;  /* 0x000000000008781c */ /* 0x000fc80003f2f008 */
[----:B------:R-:W1:Y:S01]  /*0810*/  @UP0 LDCU.128 UR8, c[0x0][0x380] ;  /* 0x00007000ff0807ac */ /* 0x000e620008000c00 */
[----:B------:R-:W-:Y:S01]  /*0820*/  PLOP3.LUT P0, PT, PT, PT, UP1, 0x80, 0x8 ;  /* 0x000000000008781c */ /* 0x000fe20003f0f018 */
[----:B------:R-:W2:Y:S04]  /*0830*/  @UP0 LDCU.64 UR6, c[0x0][0x380] ;  /* 0x00007000ff0607ac */ /* 0x000ea80008000a00 */
[----:B------:R-:W3:Y:S03]  /*0840*/  @!UP1 LDCU.128 UR12, c[0x0][0x380] ;  /* 0x00007000ff0c97ac */ /* 0x000ee60008000c00 */
[C---:B------:R-:W-:Y:S02]  /*0850*/  @P1 IADD3 R3, PT, PT, R13.reuse, UR4, RZ ;  /* 0x000000040d031c10 */ /* 0x040fe4000fffe0ff */
[----:B------:R-:W-:Y:S01]  /*0860*/  @P1 IADD3 R6, P2, PT, R13, UR4, RZ ;  /* 0x000000040d061c10 */ /* 0x000fe2000ff5e0ff */
[----:B------:R-:W-:Y:S01]  /*0870*/  @UP0 UIADD3 UR4, UPT, UPT, UR4, 0x2, URZ ;  /* 0x0000000204040890 */ /* 0x000fe2000fffe0ff */
[----:B-1----:R-:W-:Y:S01]  /*0880*/  MOV R11, UR9 ;  /* 0x00000009000b7c02 */ /* 0x002fe20008000f00 */
[----:B------:R-:W-:Y:S01]  /*0890*/  IMAD.U32 R10, RZ, RZ, UR8 ;  /* 0x00000008ff0a7e24 */ /* 0x000fe2000f8e00ff */
[----:B------:R-:W-:-:S02]  /*08a0*/  MOV R4, UR10 ;  /* 0x0000000a00047c02 */ /* 0x000fc40008000f00 */
[----:B------:R-:W-:Y:S01]  /*08b0*/  MOV R5, UR11 ;  /* 0x0000000b00057c02 */ /* 0x000fe20008000f00 */
[----:B------:R-:W-:-:S04]  /*08c0*/  @P1 IMAD.WIDE.U32 R10, R3, 0x4, R10 ;  /* 0x00000004030a1825 */ /* 0x000fc800078e000a */
[----:B------:R-:W-:Y:S01]  /*08d0*/  @P1 IMAD R3, R7, UR20, R0 ;  /* 0x0000001407031c24 */ /* 0x000fe2000f8e0200 */
[----:B------:R-:W-:Y:S01]  /*08e0*/  @P1 IADD3.X R7, PT, PT, RZ, RZ, RZ, P2, !PT ;  /* 0x000000ffff071210 */ /* 0x000fe200017fe4ff */
[----:B------:R-:W-:Y:S01]  /*08f0*/  IMAD.U32 R19, RZ, RZ, UR4 ;  /* 0x00000004ff137e24 */ /* 0x000fe2000f8e00ff */
[C---:B--2---:R-:W-:Y:S01]  /*0900*/  @P1 LEA R2, P2, R6.reuse, UR6, 0x2 ;  /* 0x0000000606021c11 */ /* 0x044fe2000f8410ff */
[----:B------:R-:W-:Y:S01]  /*0910*/  @P1 IMAD.WIDE R4, R3, 0x4, R4 ;  /* 0x0000000403041825 */ /* 0x000fe200078e0204 */
[----:B------:R-:W-:Y:S01]  /*0920*/  @!P0 IADD3 R17, PT, PT, R13, UR4, RZ ;  /* 0x000000040d118c10 */ /* 0x000fe2000fffe0ff */
[----:B0-----:R-:W2:Y:S01]  /*0930*/  @P1 LDG.E R11, desc[UR18][R10.64] ;  /* 0x000000120a0b1981 */ /* 0x001ea2000c1e1900 */
[----:B------:R-:W-:Y:S01]  /*0940*/  @P1 LEA.HI.X R3, R6, UR7, R7, 0x2, P2 ;  /* 0x0000000706031c11 */ /* 0x000fe200090f1407 */
[----:B------:R-:W-:Y:S01]  /*0950*/  @!P0 IMAD R19, R19, UR20, R0 ;  /* 0x0000001413138c24 */ /* 0x000fe2000f8e0200 */
[----:B---3--:R-:W-:Y:S01]  /*0960*/  MOV R6, UR12 ;  /* 0x0000000c00067c02 */ /* 0x008fe20008000f00 */
[----:B------:R-:W-:Y:S01]  /*0970*/  @P1 IMAD.WIDE R14, R15, 0x4, R4 ;  /* 0x000000040f0e1825 */ /* 0x000fe200078e0204 */
[----:B------:R-:W-:Y:S01]  /*0980*/  MOV R7, UR13 ;  /* 0x0000000d00077c02 */ /* 0x000fe20008000f00 */
[----:B------:R-:W2:Y:S01]  /*0990*/  @P1 LDG.E R4, desc[UR18][R4.64] ;  /* 0x0000001204041981 */ /* 0x000ea2000c1e1900 */
[----:B------:R-:W-:-:S02]  /*09a0*/  MOV R8, UR14 ;  /* 0x0000000e00087c02 */ /* 0x000fc40008000f00 */
[----:B------:R-:W-:Y:S01]  /*09b0*/  MOV R9, UR15 ;  /* 0x0000000f00097c02 */ /* 0x000fe20008000f00 */
[----:B------:R-:W-:Y:S01]  /*09c0*/  @!P0 IMAD.WIDE.U32 R6, R17, 0x4, R6 ;  /* 0x0000000411068825 */ /* 0x000fe200078e0006 */
[----:B------:R-:W3:Y:S03]  /*09d0*/  @P1 LDG.E R14, desc[UR18][R14.64] ;  /* 0x000000120e0e1981 */ /* 0x000ee6000c1e1900 */
[----:B------:R-:W-:Y:S01]  /*09e0*/  @!P0 IMAD.WIDE R8, R19, 0x4, R8 ;  /* 0x0000000413088825 */ /* 0x000fe200078e0208 */
[----:B------:R-:W3:Y:S04]  /*09f0*/  @P1 LDG.E R2, desc[UR18][R2.64+0x4] ;  /* 0x0000041202021981 */ /* 0x000ee8000c1e1900 */
[----:B------:R-:W4:Y:S04]  /*0a00*/  @!P0 LDG.E R7, desc[UR18][R6.64] ;  /* 0x0000001206078981 */ /* 0x000f28000c1e1900 */
[----:B------:R-:W4:Y:S01]  /*0a10*/  @!P0 LDG.E R8, desc[UR18][R8.64] ;  /* 0x0000001208088981 */ /* 0x000f22000c1e1900 */
[----:B--2---:R-:W-:-:S04]  /*0a20*/  @P1 FFMA R11, R11, R4, R12 ;  /* 0x000000040b0b1223 */ /* 0x004fc8000000000c */
[----:B---3--:R-:W-:-:S04]  /*0a30*/  @P1 FFMA R12, R2, R14, R11 ;  /* 0x0000000e020c1223 */ /* 0x008fc8000000000b */
[----:B----4-:R-:W-:-:S07]  /*0a40*/  @!P0 FFMA R12, R7, R8, R12 ;  /* 0x00000008070c8223 */ /* 0x010fce000000000c */
.L_x_2:
[----:B------:R-:W1:Y:S01]  /*0a50*/  LDC.64 R2, c[0x0][0x390] ;  /* 0x0000e400ff027b82 */ /* 0x000e620000000a00 */
[----:B------:R-:W-:-:S05]  /*0a60*/  IADD3 R13, PT, PT, R0, R13, RZ ;  /* 0x0000000d000d7210 */ /* 0x000fca0007ffe0ff */
[----:B-1----:R-:W-:-:S05]  /*0a70*/  IMAD.WIDE R2, R13, 0x4, R2 ;  /* 0x000000040d027825 */ /* 0x002fca00078e0202 */
[----:B0-----:R-:W-:Y:S01]  /*0a80*/  STG.E desc[UR18][R2.64], R12 ;  /* 0x0000000c02007986 */ /* 0x001fe2000c101912 */
[----:B------:R-:W-:Y:S05]  /*0a90*/  EXIT ;  /* 0x000000000000794d */ /* 0x000fea0003800000 */
.L_x_4:
[----:B------:R-:W-:-:S00]  /*0aa0*/  BRA `(.L_x_4) ;  /* 0xfffffffc00fc7947 */ /* 0x000fc0000383ffff */
[----:B------:R-:W-:-:S00]  /*0ab0*/  NOP ;  /* 0x0000000000007918 */ /* 0x000fc00000000000 */
        /* <DEDUP_REMOVED lines=12> */
.L_x_5:


//--------------------- .nv.shared.reserved.0     --------------------------
	.section	.nv.shared.reserved.0,"aw",@nobits
	.weak		__nv_reservedSMEM_offset_0_alias
	.size		__nv_reservedSMEM_offset_0_alias, 0, 64
	.other		__nv_reservedSMEM_offset_0_alias,@"STO_CUDA_RESERVED_SHARED STV_DEFAULT"
__nv_reservedSMEM_offset_0_alias:
	.zero		0
	.zero		64


//--------------------- .nv.constant0._Z14matrix_mul_gpuPKfS0_Pfi --------------------------
	.section	.nv.constant0._Z14matrix_mul_gpuPKfS0_Pfi,"a",@progbits
	.sectionflags	@""
	.align	4
.nv.constant0._Z14matrix_mul_gpuPKfS0_Pfi:
	.zero		924


//--------------------- SYMBOLS --------------------------

	.type		.nv.reservedSmem.offset0,@object
	.size		.nv.reservedSmem.offset0,0x4
